//
// Generated by NVIDIA NVVM Compiler
//
// Compiler Build ID: CL-36424714
// Cuda compilation tools, release 13.0, V13.0.88
// Based on NVVM 20.0.0
//

.version 9.0
.target sm_100
.address_size 64

	// .globl	_Z12bgr2yuv420spP6uchar3Phjj

.visible .entry _Z12bgr2yuv420spP6uchar3Phjj(
	.param .u64 .ptr .align 1 _Z12bgr2yuv420spP6uchar3Phjj_param_0,
	.param .u64 .ptr .align 1 _Z12bgr2yuv420spP6uchar3Phjj_param_1,
	.param .u32 _Z12bgr2yuv420spP6uchar3Phjj_param_2,
	.param .u32 _Z12bgr2yuv420spP6uchar3Phjj_param_3
)
{
	.reg .pred 	%p<5>;
	.reg .b16 	%rs<17>;
	.reg .b32 	%r<45>;
	.reg .b64 	%rd<11>;

	ld.param.u64 	%rd2, [_Z12bgr2yuv420spP6uchar3Phjj_param_0];
	ld.param.u64 	%rd3, [_Z12bgr2yuv420spP6uchar3Phjj_param_1];
	ld.param.u32 	%r8, [_Z12bgr2yuv420spP6uchar3Phjj_param_2];
	ld.param.u32 	%r9, [_Z12bgr2yuv420spP6uchar3Phjj_param_3];
	cvta.to.global.u64 	%rd1, %rd3;
	mov.u32 	%r10, %ctaid.x;
	mov.u32 	%r11, %ntid.x;
	mov.u32 	%r1, %tid.x;
	mad.lo.s32 	%r2, %r10, %r11, %r1;
	mov.u32 	%r12, %ctaid.y;
	mov.u32 	%r13, %ntid.y;
	mov.u32 	%r3, %tid.y;
	mad.lo.s32 	%r4, %r12, %r13, %r3;
	setp.ge.u32 	%p1, %r4, %r8;
	setp.ge.u32 	%p2, %r2, %r9;
	or.pred  	%p3, %p1, %p2;
	@%p3 bra 	$L__BB0_3;
	cvta.to.global.u64 	%rd4, %rd2;
	mad.lo.s32 	%r14, %r9, %r4, %r2;
	mul.wide.s32 	%rd5, %r14, 3;
	add.s64 	%rd6, %rd4, %rd5;
	ld.global.u8 	%rs4, [%rd6+2];
	cvt.u32.u16 	%r5, %rs4;
	ld.global.u8 	%rs1, [%rd6+1];
	ld.global.u8 	%rs3, [%rd6];
	mul.wide.u16 	%r15, %rs4, 66;
	mov.b32 	%r6, {%rs3, %rs5};
	mov.b32 	%r16, {%rs3, %rs1};
	mov.b32 	%r17, 0;
	mov.b32 	%r18, 33049;
	dp2a.lo.u32.u32 	%r19, %r16, %r18, %r17;
	add.s32 	%r7, %r15, 128;
	add.s32 	%r20, %r7, %r19;
	cvt.u16.u32 	%rs6, %r20;
	shr.u16 	%rs7, %rs6, 8;
	add.s16 	%rs8, %rs7, 16;
	cvt.u64.u32 	%rd7, %r14;
	add.s64 	%rd8, %rd1, %rd7;
	st.global.u8 	[%rd8], %rs8;
	or.b32  	%r21, %r1, %r3;
	and.b32  	%r22, %r21, 1;
	setp.eq.b32 	%p4, %r22, 1;
	@%p4 bra 	$L__BB0_3;
	shr.u32 	%r23, %r4, 1;
	add.s32 	%r24, %r8, %r23;
	mad.lo.s32 	%r25, %r24, %r9, %r2;
	{ .reg .b16 tmp; mov.b32 {%rs9, tmp}, %r6; }
	mov.b16 	%rs10, -74;
	mov.b32 	%r26, {%rs9, %rs10};
	cvt.u32.u16 	%r27, %rs1;
	mov.b32 	%r28, 112;
	prmt.b32 	%r29, %r28, %r27, 0x3340U;
	prmt.b32 	%r30, %r31, %r32, 0x3340U;
	prmt.b32 	%r33, %r29, %r30, 0x5410U;
	mov.b32 	%r34, 0;
	dp2a.lo.u32.u32 	%r35, %r26, %r33, %r34;
	mad.lo.s32 	%r36, %r5, 65432, %r7;
	add.s32 	%r37, %r36, %r35;
	cvt.u16.u32 	%rs11, %r37;
	shr.u16 	%rs12, %rs11, 8;
	xor.b16  	%rs13, %rs12, 128;
	cvt.s64.s32 	%rd9, %r25;
	add.s64 	%rd10, %rd1, %rd9;
	st.global.u8 	[%rd10], %rs13;
	cvt.u32.u16 	%r38, %rs3;
	prmt.b32 	%r39, %r38, %r27, 0x3340U;
	prmt.b32 	%r40, %r39, %r30, 0x5410U;
	mov.b32 	%r41, -6094866;
	dp2a.lo.u32.u32 	%r42, %r41, %r40, %r34;
	mad.lo.s32 	%r43, %r5, 150, %r36;
	add.s32 	%r44, %r43, %r42;
	cvt.u16.u32 	%rs14, %r44;
	shr.u16 	%rs15, %rs14, 8;
	xor.b16  	%rs16, %rs15, 128;
	st.global.u8 	[%rd10+1], %rs16;
$L__BB0_3:
	ret;

}
	// .globl	_Z11bgr2yuv420pP6uchar3Phjj
.visible .entry _Z11bgr2yuv420pP6uchar3Phjj(
	.param .u64 .ptr .align 1 _Z11bgr2yuv420pP6uchar3Phjj_param_0,
	.param .u64 .ptr .align 1 _Z11bgr2yuv420pP6uchar3Phjj_param_1,
	.param .u32 _Z11bgr2yuv420pP6uchar3Phjj_param_2,
	.param .u32 _Z11bgr2yuv420pP6uchar3Phjj_param_3
)
{
	.reg .pred 	%p<5>;
	.reg .b16 	%rs<17>;
	.reg .b32 	%r<49>;
	.reg .b64 	%rd<13>;

	ld.param.u64 	%rd2, [_Z11bgr2yuv420pP6uchar3Phjj_param_0];
	ld.param.u64 	%rd3, [_Z11bgr2yuv420pP6uchar3Phjj_param_1];
	ld.param.u32 	%r8, [_Z11bgr2yuv420pP6uchar3Phjj_param_2];
	ld.param.u32 	%r9, [_Z11bgr2yuv420pP6uchar3Phjj_param_3];
	cvta.to.global.u64 	%rd1, %rd3;
	mov.u32 	%r10, %ctaid.x;
	mov.u32 	%r11, %ntid.x;
	mov.u32 	%r1, %tid.x;
	mad.lo.s32 	%r2, %r10, %r11, %r1;
	mov.u32 	%r12, %ctaid.y;
	mov.u32 	%r13, %ntid.y;
	mov.u32 	%r3, %tid.y;
	mad.lo.s32 	%r4, %r12, %r13, %r3;
	setp.ge.u32 	%p1, %r4, %r8;
	setp.ge.u32 	%p2, %r2, %r9;
	or.pred  	%p3, %p1, %p2;
	@%p3 bra 	$L__BB1_3;
	cvta.to.global.u64 	%rd4, %rd2;
	mad.lo.s32 	%r14, %r9, %r4, %r2;
	mul.wide.s32 	%rd5, %r14, 3;
	add.s64 	%rd6, %rd4, %rd5;
	ld.global.u8 	%rs4, [%rd6+2];
	cvt.u32.u16 	%r5, %rs4;
	ld.global.u8 	%rs1, [%rd6+1];
	ld.global.u8 	%rs3, [%rd6];
	mul.wide.u16 	%r15, %rs4, 66;
	mov.b32 	%r6, {%rs3, %rs5};
	mov.b32 	%r16, {%rs3, %rs1};
	mov.b32 	%r17, 0;
	mov.b32 	%r18, 33049;
	dp2a.lo.u32.u32 	%r19, %r16, %r18, %r17;
	add.s32 	%r7, %r15, 128;
	add.s32 	%r20, %r7, %r19;
	cvt.u16.u32 	%rs6, %r20;
	shr.u16 	%rs7, %rs6, 8;
	add.s16 	%rs8, %rs7, 16;
	cvt.u64.u32 	%rd7, %r14;
	add.s64 	%rd8, %rd1, %rd7;
	st.global.u8 	[%rd8], %rs8;
	or.b32  	%r21, %r1, %r3;
	and.b32  	%r22, %r21, 1;
	setp.eq.b32 	%p4, %r22, 1;
	@%p4 bra 	$L__BB1_3;
	shr.u32 	%r23, %r4, 1;
	shr.u32 	%r24, %r9, 1;
	shr.s32 	%r25, %r2, 1;
	mad.lo.s32 	%r26, %r9, %r8, %r25;
	mad.lo.s32 	%r27, %r24, %r23, %r26;
	{ .reg .b16 tmp; mov.b32 {%rs9, tmp}, %r6; }
	mov.b16 	%rs10, -74;
	mov.b32 	%r28, {%rs9, %rs10};
	cvt.u32.u16 	%r29, %rs1;
	mov.b32 	%r30, 112;
	prmt.b32 	%r31, %r30, %r29, 0x3340U;
	prmt.b32 	%r32, %r33, %r34, 0x3340U;
	prmt.b32 	%r35, %r31, %r32, 0x5410U;
	mov.b32 	%r36, 0;
	dp2a.lo.u32.u32 	%r37, %r28, %r35, %r36;
	mad.lo.s32 	%r38, %r5, 65432, %r7;
	add.s32 	%r39, %r38, %r37;
	cvt.u16.u32 	%rs11, %r39;
	shr.u16 	%rs12, %rs11, 8;
	xor.b16  	%rs13, %rs12, 128;
	cvt.s64.s32 	%rd9, %r27;
	add.s64 	%rd10, %rd1, %rd9;
	st.global.u8 	[%rd10], %rs13;
	shr.u32 	%r40, %r8, 1;
	mul.lo.s32 	%r41, %r24, %r40;
	cvt.u32.u16 	%r42, %rs3;
	prmt.b32 	%r43, %r42, %r29, 0x3340U;
	prmt.b32 	%r44, %r43, %r32, 0x5410U;
	mov.b32 	%r45, -6094866;
	dp2a.lo.u32.u32 	%r46, %r45, %r44, %r36;
	mad.lo.s32 	%r47, %r5, 150, %r38;
	add.s32 	%r48, %r47, %r46;
	cvt.u16.u32 	%rs14, %r48;
	shr.u16 	%rs15, %rs14, 8;
	xor.b16  	%rs16, %rs15, 128;
	cvt.s64.s32 	%rd11, %r41;
	add.s64 	%rd12, %rd10, %rd11;
	st.global.u8 	[%rd12], %rs16;
$L__BB1_3:
	ret;

}


// ===== COMPILED SASS (sm_100) =====

	.target	sm_100

	.elftype	@"ET_EXEC"


//--------------------- .note.nv.tkinfo           --------------------------
	.section	.note.nv.tkinfo,"",@"SHT_NOTE"
	.sectionflags	@"SHF_NOTE_NV_TKINFO"
	.tkinfo
        /*0018*/ 	.word	0x00000002
        /*0030*/ 	.string	""
        /*0030*/ 	.string	"ptxas"
        /*0030*/ 	.string	"Cuda compilation tools, release 13.0, V13.0.88"
        /*0030*/ 	.string	"Build cuda_13.0.r13.0/compiler.36424714_0"
        /*0030*/ 	.string	"-arch sm_100 -m 64 "



//--------------------- .note.nv.cuinfo           --------------------------
	.section	.note.nv.cuinfo,"",@"SHT_NOTE"
	.sectionflags	@"SHF_NOTE_NV_CUINFO"
        /*0018*/ 	.short	0x0002
        /*001a*/ 	.short	0x0064
        /*001c*/ 	.short	0x0082
	.zero		2


//--------------------- .nv.info                  --------------------------
	.section	.nv.info,"",@"SHT_CUDA_INFO"
	.align	4


	//----- nvinfo : EIATTR_REGCOUNT
	.align		4
        /*0000*/ 	.byte	0x04, 0x2f
        /*0002*/ 	.short	(.L_1 - .L_0)
	.align		4
.L_0:
        /*0004*/ 	.word	index@(_Z12bgr2yuv420spP6uchar3Phjj)
        /*0008*/ 	.word	0x00000010


	//----- nvinfo : EIATTR_FRAME_SIZE
	.align		4
.L_1:
        /*000c*/ 	.byte	0x04, 0x11
        /*000e*/ 	.short	(.L_3 - .L_2)
	.align		4
.L_2:
        /*0010*/ 	.word	index@(_Z12bgr2yuv420spP6uchar3Phjj)
        /*0014*/ 	.word	0x00000000


	//----- nvinfo : EIATTR_REGCOUNT
	.align		4
.L_3:
        /*0018*/ 	.byte	0x04, 0x2f
        /*001a*/ 	.short	(.L_5 - .L_4)
	.align		4
.L_4:
        /*001c*/ 	.word	index@(_Z11bgr2yuv420pP6uchar3Phjj)
        /*0020*/ 	.word	0x00000012


	//----- nvinfo : EIATTR_FRAME_SIZE
	.align		4
.L_5:
        /*0024*/ 	.byte	0x04, 0x11
        /*0026*/ 	.short	(.L_7 - .L_6)
	.align		4
.L_6:
        /*0028*/ 	.word	index@(_Z11bgr2yuv420pP6uchar3Phjj)
        /*002c*/ 	.word	0x00000000


	//----- nvinfo : EIATTR_MIN_STACK_SIZE
	.align		4
.L_7:
        /*0030*/ 	.byte	0x04, 0x12
        /*0032*/ 	.short	(.L_9 - .L_8)
	.align		4
.L_8:
        /*0034*/ 	.word	index@(_Z11bgr2yuv420pP6uchar3Phjj)
        /*0038*/ 	.word	0x00000000


	//----- nvinfo : EIATTR_MIN_STACK_SIZE
	.align		4
.L_9:
        /*003c*/ 	.byte	0x04, 0x12
        /*003e*/ 	.short	(.L_11 - .L_10)
	.align		4
.L_10:
        /*0040*/ 	.word	index@(_Z12bgr2yuv420spP6uchar3Phjj)
        /*0044*/ 	.word	0x00000000
.L_11:


//--------------------- .nv.compat                --------------------------
	.section	.nv.compat,"",@"SHT_CUDA_COMPAT_INFO"
	.align	4
        /*0000*/ 	.byte	0x02, 0x09, 0x00, 0x00, 0x02, 0x02, 0x01, 0x00, 0x02, 0x05, 0x05, 0x00, 0x03, 0x07, 0x01, 0x01
        /*0010*/ 	.byte	0x02, 0x03, 0x00, 0x00, 0x02, 0x06, 0x01, 0x00, 0x04, 0x0b, 0x08, 0x00, 0x09, 0x00, 0x00, 0x00
        /*0020*/ 	.byte	0x00, 0x00, 0x00, 0x00


//--------------------- .nv.info._Z11bgr2yuv420pP6uchar3Phjj --------------------------
	.section	.nv.info._Z11bgr2yuv420pP6uchar3Phjj,"",@"SHT_CUDA_INFO"
	.sectionflags	@""
	.align	4


	//----- nvinfo : EIATTR_CUDA_API_VERSION
	.align		4
        /*0000*/ 	.byte	0x04, 0x37
        /*0002*/ 	.short	(.L_13 - .L_12)
.L_12:
        /*0004*/ 	.word	0x00000082


	//----- nvinfo : EIATTR_KPARAM_INFO
	.align		4
.L_13:
        /*0008*/ 	.byte	0x04, 0x17
        /*000a*/ 	.short	(.L_15 - .L_14)
.L_14:
        /*000c*/ 	.word	0x00000000
        /*0010*/ 	.short	0x0003
        /*0012*/ 	.short	0x0014
        /*0014*/ 	.byte	0x00, 0xf0, 0x11, 0x00


	//----- nvinfo : EIATTR_KPARAM_INFO
	.align		4
.L_15:
        /*0018*/ 	.byte	0x04, 0x17
        /*001a*/ 	.short	(.L_17 - .L_16)
.L_16:
        /*001c*/ 	.word	0x00000000
        /*0020*/ 	.short	0x0002
        /*0022*/ 	.short	0x0010
        /*0024*/ 	.byte	0x00, 0xf0, 0x11, 0x00


	//----- nvinfo : EIATTR_KPARAM_INFO
	.align		4
.L_17:
        /*0028*/ 	.byte	0x04, 0x17
        /*002a*/ 	.short	(.L_19 - .L_18)
.L_18:
        /*002c*/ 	.word	0x00000000
        /*0030*/ 	.short	0x0001
        /*0032*/ 	.short	0x0008
        /*0034*/ 	.byte	0x00, 0xf5, 0x21, 0x00


	//----- nvinfo : EIATTR_KPARAM_INFO
	.align		4
.L_19:
        /*0038*/ 	.byte	0x04, 0x17
        /*003a*/ 	.short	(.L_21 - .L_20)
.L_20:
        /*003c*/ 	.word	0x00000000
        /*0040*/ 	.short	0x0000
        /*0042*/ 	.short	0x0000
        /*0044*/ 	.byte	0x00, 0xf5, 0x21, 0x00


	//----- nvinfo : EIATTR_SPARSE_MMA_MASK
	.align		4
.L_21:
        /*0048*/ 	.byte	0x03, 0x50
        /*004a*/ 	.short	0x0000


	//----- nvinfo : EIATTR_MAXREG_COUNT
	.align		4
        /*004c*/ 	.byte	0x03, 0x1b
        /*004e*/ 	.short	0x00ff


	//----- nvinfo : EIATTR_MERCURY_ISA_VERSION
	.align		4
        /*0050*/ 	.byte	0x03, 0x5f
        /*0052*/ 	.short	0x0101


	//----- nvinfo : EIATTR_VRC_CTA_INIT_COUNT
	.align		4
        /*0054*/ 	.byte	0x02, 0x4a
	.zero		1
	.zero		1


	//----- nvinfo : EIATTR_EXIT_INSTR_OFFSETS
	.align		4
        /*0058*/ 	.byte	0x04, 0x1c
        /*005a*/ 	.short	(.L_23 - .L_22)


	//   ....[0]....
.L_22:
        /*005c*/ 	.word	0x000000c0


	//   ....[1]....
        /*0060*/ 	.word	0x00000220


	//   ....[2]....
        /*0064*/ 	.word	0x00000450


	//----- nvinfo : EIATTR_CBANK_PARAM_SIZE
	.align		4
.L_23:
        /*0068*/ 	.byte	0x03, 0x19
        /*006a*/ 	.short	0x0018


	//----- nvinfo : EIATTR_PARAM_CBANK
	.align		4
        /*006c*/ 	.byte	0x04, 0x0a
        /*006e*/ 	.short	(.L_25 - .L_24)
	.align		4
.L_24:
        /*0070*/ 	.word	index@(.nv.constant0._Z11bgr2yuv420pP6uchar3Phjj)
        /*0074*/ 	.short	0x0380
        /*0076*/ 	.short	0x0018


	//----- nvinfo : EIATTR_SW_WAR
	.align		4
.L_25:
        /*0078*/ 	.byte	0x04, 0x36
        /*007a*/ 	.short	(.L_27 - .L_26)
.L_26:
        /*007c*/ 	.word	0x00000008
.L_27:


//--------------------- .nv.info._Z12bgr2yuv420spP6uchar3Phjj --------------------------
	.section	.nv.info._Z12bgr2yuv420spP6uchar3Phjj,"",@"SHT_CUDA_INFO"
	.sectionflags	@""
	.align	4


	//----- nvinfo : EIATTR_CUDA_API_VERSION
	.align		4
        /*0000*/ 	.byte	0x04, 0x37
        /*0002*/ 	.short	(.L_29 - .L_28)
.L_28:
        /*0004*/ 	.word	0x00000082


	//----- nvinfo : EIATTR_KPARAM_INFO
	.align		4
.L_29:
        /*0008*/ 	.byte	0x04, 0x17
        /*000a*/ 	.short	(.L_31 - .L_30)
.L_30:
        /*000c*/ 	.word	0x00000000
        /*0010*/ 	.short	0x0003
        /*0012*/ 	.short	0x0014
        /*0014*/ 	.byte	0x00, 0xf0, 0x11, 0x00


	//----- nvinfo : EIATTR_KPARAM_INFO
	.align		4
.L_31:
        /*0018*/ 	.byte	0x04, 0x17
        /*001a*/ 	.short	(.L_33 - .L_32)
.L_32:
        /*001c*/ 	.word	0x00000000
        /*0020*/ 	.short	0x0002
        /*0022*/ 	.short	0x0010
        /*0024*/ 	.byte	0x00, 0xf0, 0x11, 0x00


	//----- nvinfo : EIATTR_KPARAM_INFO
	.align		4
.L_33:
        /*0028*/ 	.byte	0x04, 0x17
        /*002a*/ 	.short	(.L_35 - .L_34)
.L_34:
        /*002c*/ 	.word	0x00000000
        /*0030*/ 	.short	0x0001
        /*0032*/ 	.short	0x0008
        /*0034*/ 	.byte	0x00, 0xf5, 0x21, 0x00


	//----- nvinfo : EIATTR_KPARAM_INFO
	.align		4
.L_35:
        /*0038*/ 	.byte	0x04, 0x17
        /*003a*/ 	.short	(.L_37 - .L_36)
.L_36:
        /*003c*/ 	.word	0x00000000
        /*0040*/ 	.short	0x0000
        /*0042*/ 	.short	0x0000
        /*0044*/ 	.byte	0x00, 0xf5, 0x21, 0x00


	//----- nvinfo : EIATTR_SPARSE_MMA_MASK
	.align		4
.L_37:
        /*0048*/ 	.byte	0x03, 0x50
        /*004a*/ 	.short	0x0000


	//----- nvinfo : EIATTR_MAXREG_COUNT
	.align		4
        /*004c*/ 	.byte	0x03, 0x1b
        /*004e*/ 	.short	0x00ff


	//----- nvinfo : EIATTR_MERCURY_ISA_VERSION
	.align		4
        /*0050*/ 	.byte	0x03, 0x5f
        /*0052*/ 	.short	0x0101


	//----- nvinfo : EIATTR_VRC_CTA_INIT_COUNT
	.align		4
        /*0054*/ 	.byte	0x02, 0x4a
	.zero		1
	.zero		1


	//----- nvinfo : EIATTR_EXIT_INSTR_OFFSETS
	.align		4
        /*0058*/ 	.byte	0x04, 0x1c
        /*005a*/ 	.short	(.L_39 - .L_38)


	//   ....[0]....
.L_38:
        /*005c*/ 	.word	0x000000c0


	//   ....[1]....
        /*0060*/ 	.word	0x00000220


	//   ....[2]....
        /*0064*/ 	.word	0x000003e0


	//----- nvinfo : EIATTR_CBANK_PARAM_SIZE
	.align		4
.L_39:
        /*0068*/ 	.byte	0x03, 0x19
        /*006a*/ 	.short	0x0018


	//----- nvinfo : EIATTR_PARAM_CBANK
	.align		4
        /*006c*/ 	.byte	0x04, 0x0a
        /*006e*/ 	.short	(.L_41 - .L_40)
	.align		4
.L_40:
        /*0070*/ 	.word	index@(.nv.constant0._Z12bgr2yuv420spP6uchar3Phjj)
        /*0074*/ 	.short	0x0380
        /*0076*/ 	.short	0x0018


	//----- nvinfo : EIATTR_SW_WAR
	.align		4
.L_41:
        /*0078*/ 	.byte	0x04, 0x36
        /*007a*/ 	.short	(.L_43 - .L_42)
.L_42:
        /*007c*/ 	.word	0x00000008
.L_43:


//--------------------- .nv.callgraph             --------------------------
	.section	.nv.callgraph,"",@"SHT_CUDA_CALLGRAPH"
	.align	4
	.sectionentsize	8
	.align		4
        /*0000*/ 	.word	0x00000000
	.align		4
        /*0004*/ 	.word	0xffffffff
	.align		4
        /*0008*/ 	.word	0x00000000
	.align		4
        /*000c*/ 	.word	0xfffffffe
	.align		4
        /*0010*/ 	.word	0x00000000
	.align		4
        /*0014*/ 	.word	0xfffffffd
	.align		4
        /*0018*/ 	.word	0x00000000
	.align		4
        /*001c*/ 	.word	0xfffffffc


//--------------------- .text._Z11bgr2yuv420pP6uchar3Phjj --------------------------
	.section	.text._Z11bgr2yuv420pP6uchar3Phjj,"ax",@progbits
	.align	128
        .global         _Z11bgr2yuv420pP6uchar3Phjj
        .type           _Z11bgr2yuv420pP6uchar3Phjj,@function
        .size           _Z11bgr2yuv420pP6uchar3Phjj,(.L_x_2 - _Z11bgr2yuv420pP6uchar3Phjj)
        .other          _Z11bgr2yuv420pP6uchar3Phjj,@"STO_CUDA_ENTRY STV_DEFAULT"
_Z11bgr2yuv420pP6uchar3Phjj:
.text._Z11bgr2yuv420pP6uchar3Phjj:
[----:B------:R-:W-:Y:S01]  /*0000*/  LDC R1, c[0x0][0x37c] ;  /* 0x0000df00ff017b82 */ /* 0x000fe20000000800 */
[----:B------:R-:W0:Y:S07]  /*0010*/  S2R R15, SR_TID.X ;  /* 0x00000000000f7919 */ /* 0x000e2e0000002100 */
[----:B------:R-:W0:Y:S01]  /*0020*/  S2UR UR4, SR_CTAID.X ;  /* 0x00000000000479c3 */ /* 0x000e220000002500 */
[----:B------:R-:W1:Y:S07]  /*0030*/  S2R R14, SR_TID.Y ;  /* 0x00000000000e7919 */ /* 0x000e6e0000002200 */
[----:B------:R-:W0:Y:S08]  /*0040*/  LDC R6, c[0x0][0x360] ;  /* 0x0000d800ff067b82 */ /* 0x000e300000000800 */
[----:B------:R-:W1:Y:S08]  /*0050*/  S2UR UR5, SR_CTAID.Y ;  /* 0x00000000000579c3 */ /* 0x000e700000002600 */
[----:B------:R-:W1:Y:S08]  /*0060*/  LDC R4, c[0x0][0x364] ;  /* 0x0000d900ff047b82 */ /* 0x000e700000000800 */
[----:B------:R-:W2:Y:S01]  /*0070*/  LDC.64 R2, c[0x0][0x390] ;  /* 0x0000e400ff027b82 */ /* 0x000ea20000000a00 */
[----:B0-----:R-:W-:-:S02]  /*0080*/  IMAD R6, R6, UR4, R15 ;  /* 0x0000000406067c24 */ /* 0x001fc4000f8e020f */
[----:B-1----:R-:W-:-:S03]  /*0090*/  IMAD R4, R4, UR5, R14 ;  /* 0x0000000504047c24 */ /* 0x002fc6000f8e020e */
[----:B--2---:R-:W-:-:S04]  /*00a0*/  ISETP.GE.U32.AND P0, PT, R6, R3, PT ;  /* 0x000000030600720c */ /* 0x004fc80003f06070 */
[----:B------:R-:W-:-:S13]  /*00b0*/  ISETP.GE.U32.OR P0, PT, R4, R2, P0 ;  /* 0x000000020400720c */ /* 0x000fda0000706470 */
[----:B------:R-:W-:Y:S05]  /*00c0*/  @P0 EXIT ;  /* 0x000000000000094d */ /* 0x000fea0003800000 */
[----:B------:R-:W0:Y:S01]  /*00d0*/  LDC.64 R8, c[0x0][0x380] ;  /* 0x0000e000ff087b82 */ /* 0x000e220000000a00 */
[----:B------:R-:W1:Y:S01]  /*00e0*/  LDCU.64 UR4, c[0x0][0x358] ;  /* 0x00006b00ff0477ac */ /* 0x000e620008000a00 */
[----:B------:R-:W-:Y:S01]  /*00f0*/  IMAD R11, R4, R3, R6 ;  /* 0x00000003040b7224 */ /* 0x000fe200078e0206 */
[----:B------:R-:W2:Y:S03]  /*0100*/  LDCU.64 UR8, c[0x0][0x388] ;  /* 0x00007100ff0877ac */ /* 0x000ea60008000a00 */
[----:B0-----:R-:W-:-:S05]  /*0110*/  IMAD.WIDE R8, R11, 0x3, R8 ;  /* 0x000000030b087825 */ /* 0x001fca00078e0208 */
[----:B-1----:R-:W3:Y:S04]  /*0120*/  LDG.E.U8 R12, desc[UR4][R8.64+0x1] ;  /* 0x00000104080c7981 */ /* 0x002ee8000c1e1100 */
[----:B------:R-:W3:Y:S04]  /*0130*/  LDG.E.U8 R5, desc[UR4][R8.64] ;  /* 0x0000000408057981 */ /* 0x000ee8000c1e1100 */
[----:B------:R3:W4:Y:S01]  /*0140*/  LDG.E.U8 R0, desc[UR4][R8.64+0x2] ;  /* 0x0000020408007981 */ /* 0x000722000c1e1100 */
[----:B------:R-:W-:Y:S01]  /*0150*/  IMAD.MOV.U32 R7, RZ, RZ, 0x42 ;  /* 0x00000042ff077424 */ /* 0x000fe200078e00ff */
[----:B------:R-:W-:Y:S01]  /*0160*/  UMOV UR6, 0x8119 ;  /* 0x0000811900067882 */ /* 0x000fe20000000000 */
[----:B------:R-:W-:-:S04]  /*0170*/  LOP3.LUT R14, R15, 0x1, R14, 0xc8, !PT ;  /* 0x000000010f0e7812 */ /* 0x000fc800078ec80e */
[----:B------:R-:W-:Y:S02]  /*0180*/  ISETP.NE.U32.AND P0, PT, R14, 0x1, PT ;  /* 0x000000010e00780c */ /* 0x000fe40003f05070 */
[----:B---3--:R-:W-:Y:S01]  /*0190*/  PRMT R8, R5, 0x5410, R12 ;  /* 0x0000541005087816 */ /* 0x008fe2000000000c */
[----:B----4-:R-:W-:-:S04]  /*01a0*/  IMAD R7, R0, R7, 0x80 ;  /* 0x0000008000077424 */ /* 0x010fc800078e0207 */
[----:B------:R-:W-:-:S04]  /*01b0*/  IDP.2A.LO.U16.U8 R10, R8, UR6, RZ ;  /* 0x00000006080a7c26 */ /* 0x000fc800080010ff */
[----:B------:R-:W-:Y:S01]  /*01c0*/  IMAD.IADD R13, R10, 0x1, R7 ;  /* 0x000000010a0d7824 */ /* 0x000fe200078e0207 */
[----:B--2---:R-:W-:-:S04]  /*01d0*/  IADD3 R10, P1, PT, R11, UR8, RZ ;  /* 0x000000080b0a7c10 */ /* 0x004fc8000ff3e0ff */
[----:B------:R-:W-:Y:S01]  /*01e0*/  LOP3.LUT R13, R13, 0xffff, RZ, 0xc0, !PT ;  /* 0x0000ffff0d0d7812 */ /* 0x000fe200078ec0ff */
[----:B------:R-:W-:-:S03]  /*01f0*/  IMAD.X R11, RZ, RZ, UR9, P1 ;  /* 0x00000009ff0b7e24 */ /* 0x000fc600088e06ff */
[----:B------:R-:W-:-:S05]  /*0200*/  LEA.HI R9, R13, 0x10, RZ, 0x18 ;  /* 0x000000100d097811 */ /* 0x000fca00078fc0ff */
[----:B------:R0:W-:Y:S01]  /*0210*/  STG.E.U8 desc[UR4][R10.64], R9 ;  /* 0x000000090a007986 */ /* 0x0001e2000c101104 */
[----:B------:R-:W-:Y:S05]  /*0220*/  @!P0 EXIT ;  /* 0x000000000000894d */ /* 0x000fea0003800000 */
[----:B0-----:R-:W-:Y:S01]  /*0230*/  IMAD.MOV.U32 R11, RZ, RZ, 0x70 ;  /* 0x00000070ff0b7424 */ /* 0x001fe200078e00ff */
[----:B------:R-:W-:Y:S01]  /*0240*/  PRMT R8, R5, 0x3340, R12 ;  /* 0x0000334005087816 */ /* 0x000fe2000000000c */
[----:B------:R-:W-:Y:S01]  /*0250*/  IMAD.MOV.U32 R10, RZ, RZ, 0xffb6 ;  /* 0x0000ffb6ff0a7424 */ /* 0x000fe200078e00ff */
[C---:B------:R-:W-:Y:S01]  /*0260*/  PRMT R9, R0.reuse, 0x3340, R0 ;  /* 0x0000334000097816 */ /* 0x040fe20000000000 */
[----:B------:R-:W-:Y:S01]  /*0270*/  IMAD R7, R0, 0xff98, R7 ;  /* 0x0000ff9800077824 */ /* 0x000fe200078e0207 */
[----:B------:R-:W-:Y:S01]  /*0280*/  PRMT R12, R11, 0x3340, R12 ;  /* 0x000033400b0c7816 */ /* 0x000fe2000000000c */
[----:B------:R-:W-:Y:S01]  /*0290*/  IMAD.MOV.U32 R11, RZ, RZ, -0x5d0012 ;  /* 0xffa2ffeeff0b7424 */ /* 0x000fe200078e00ff */
[----:B------:R-:W-:Y:S02]  /*02a0*/  SHF.R.S32.HI R6, RZ, 0x1, R6 ;  /* 0x00000001ff067819 */ /* 0x000fe40000011406 */
[--C-:B------:R-:W-:Y:S02]  /*02b0*/  PRMT R8, R8, 0x5410, R9.reuse ;  /* 0x0000541008087816 */ /* 0x100fe40000000009 */
[----:B------:R-:W-:Y:S01]  /*02c0*/  PRMT R5, R5, 0x5410, R10 ;  /* 0x0000541005057816 */ /* 0x000fe2000000000a */
[----:B------:R-:W-:Y:S01]  /*02d0*/  IMAD R6, R3, R2, R6 ;  /* 0x0000000203067224 */ /* 0x000fe200078e0206 */
[----:B------:R-:W-:Y:S01]  /*02e0*/  PRMT R12, R12, 0x5410, R9 ;  /* 0x000054100c0c7816 */ /* 0x000fe20000000009 */
[----:B------:R-:W-:Y:S01]  /*02f0*/  IDP.2A.LO.U16.U8 R8, R11, R8, RZ ;  /* 0x000000080b087226 */ /* 0x000fe200000010ff */
[----:B------:R-:W-:Y:S01]  /*0300*/  SHF.R.U32.HI R4, RZ, 0x1, R4 ;  /* 0x00000001ff047819 */ /* 0x000fe20000011604 */
[----:B------:R-:W-:Y:S01]  /*0310*/  IMAD R11, R0, 0x96, R7 ;  /* 0x00000096000b7824 */ /* 0x000fe200078e0207 */
[----:B------:R-:W-:Y:S01]  /*0320*/  SHF.R.U32.HI R3, RZ, 0x1, R3 ;  /* 0x00000001ff037819 */ /* 0x000fe20000011603 */
[----:B------:R-:W-:Y:S01]  /*0330*/  IDP.2A.LO.U16.U8 R5, R5, R12, RZ ;  /* 0x0000000c05057226 */ /* 0x000fe200000010ff */
[----:B------:R-:W-:Y:S01]  /*0340*/  SHF.R.U32.HI R2, RZ, 0x1, R2 ;  /* 0x00000001ff027819 */ /* 0x000fe20000011602 */
[----:B------:R-:W-:-:S02]  /*0350*/  IMAD.IADD R8, R8, 0x1, R11 ;  /* 0x0000000108087824 */ /* 0x000fc400078e020b */
[----:B------:R-:W-:Y:S02]  /*0360*/  IMAD R4, R4, R3, R6 ;  /* 0x0000000304047224 */ /* 0x000fe400078e0206 */
[----:B------:R-:W-:Y:S01]  /*0370*/  IMAD.IADD R5, R5, 0x1, R7 ;  /* 0x0000000105057824 */ /* 0x000fe200078e0207 */
[----:B------:R-:W-:Y:S01]  /*0380*/  LOP3.LUT R6, R8, 0xffff, RZ, 0xc0, !PT ;  /* 0x0000ffff08067812 */ /* 0x000fe200078ec0ff */
[----:B------:R-:W-:Y:S01]  /*0390*/  IMAD R9, R3, R2, RZ ;  /* 0x0000000203097224 */ /* 0x000fe200078e02ff */
[C---:B------:R-:W-:Y:S02]  /*03a0*/  IADD3 R2, P0, PT, R4.reuse, UR8, RZ ;  /* 0x0000000804027c10 */ /* 0x040fe4000ff1e0ff */
[----:B------:R-:W-:Y:S02]  /*03b0*/  LOP3.LUT R0, R5, 0xffff, RZ, 0xc0, !PT ;  /* 0x0000ffff05007812 */ /* 0x000fe400078ec0ff */
[----:B------:R-:W-:Y:S02]  /*03c0*/  LEA.HI.X.SX32 R3, R4, UR9, 0x1, P0 ;  /* 0x0000000904037c11 */ /* 0x000fe400080f0eff */
[----:B------:R-:W-:-:S02]  /*03d0*/  IADD3 R4, P0, PT, R9, R2, RZ ;  /* 0x0000000209047210 */ /* 0x000fc40007f1e0ff */
[----:B------:R-:W-:Y:S02]  /*03e0*/  SHF.R.U32.HI R0, RZ, 0x8, R0 ;  /* 0x00000008ff007819 */ /* 0x000fe40000011600 */
[----:B------:R-:W-:Y:S02]  /*03f0*/  SHF.R.U32.HI R6, RZ, 0x8, R6 ;  /* 0x00000008ff067819 */ /* 0x000fe40000011606 */
[----:B------:R-:W-:Y:S02]  /*0400*/  LEA.HI.X.SX32 R5, R9, R3, 0x1, P0 ;  /* 0x0000000309057211 */ /* 0x000fe400000f0eff */
[----:B------:R-:W-:Y:S02]  /*0410*/  LOP3.LUT R7, R0, 0x80, RZ, 0x3c, !PT ;  /* 0x0000008000077812 */ /* 0x000fe400078e3cff */
[----:B------:R-:W-:-:S03]  /*0420*/  LOP3.LUT R9, R6, 0x80, RZ, 0x3c, !PT ;  /* 0x0000008006097812 */ /* 0x000fc600078e3cff */
[----:B------:R-:W-:Y:S04]  /*0430*/  STG.E.U8 desc[UR4][R2.64], R7 ;  /* 0x0000000702007986 */ /* 0x000fe8000c101104 */
[----:B------:R-:W-:Y:S01]  /*0440*/  STG.E.U8 desc[UR4][R4.64], R9 ;  /* 0x0000000904007986 */ /* 0x000fe2000c101104 */
[----:B------:R-:W-:Y:S05]  /*0450*/  EXIT ;  /* 0x000000000000794d */ /* 0x000fea0003800000 */
.L_x_0:
[----:B------:R-:W-:-:S00]  /*0460*/  BRA `(.L_x_0) ;  /* 0xfffffffc00fc7947 */ /* 0x000fc0000383ffff */
[----:B------:R-:W-:-:S00]  /*0470*/  NOP ;  /* 0x0000000000007918 */ /* 0x000fc00000000000 */
        /* <DEDUP_REMOVED lines=8> */
.L_x_2:


//--------------------- .text._Z12bgr2yuv420spP6uchar3Phjj --------------------------
	.section	.text._Z12bgr2yuv420spP6uchar3Phjj,"ax",@progbits
	.align	128
        .global         _Z12bgr2yuv420spP6uchar3Phjj
        .type           _Z12bgr2yuv420spP6uchar3Phjj,@function
        .size           _Z12bgr2yuv420spP6uchar3Phjj,(.L_x_3 - _Z12bgr2yuv420spP6uchar3Phjj)
        .other          _Z12bgr2yuv420spP6uchar3Phjj,@"STO_CUDA_ENTRY STV_DEFAULT"
_Z12bgr2yuv420spP6uchar3Phjj:
.text._Z12bgr2yuv420spP6uchar3Phjj:
[----:B------:R-:W-:Y:S01]  /*0000*/  LDC R1, c[0x0][0x37c] ;  /* 0x0000df00ff017b82 */ /* 0x000fe20000000800 */
[----:B------:R-:W0:Y:S07]  /*0010*/  S2R R13, SR_TID.X ;  /* 0x00000000000d7919 */ /* 0x000e2e0000002100 */
[----:B------:R-:W0:Y:S01]  /*0020*/  S2UR UR4, SR_CTAID.X ;  /* 0x00000000000479c3 */ /* 0x000e220000002500 */
[----:B------:R-:W1:Y:S01]  /*0030*/  LDCU.64 UR6, c[0x0][0x390] ;  /* 0x00007200ff0677ac */ /* 0x000e620008000a00 */
[----:B------:R-:W2:Y:S06]  /*0040*/  S2R R12, SR_TID.Y ;  /* 0x00000000000c7919 */ /* 0x000eac0000002200 */
[----:B------:R-:W0:Y:S08]  /*0050*/  LDC R0, c[0x0][0x360] ;  /* 0x0000d800ff007b82 */ /* 0x000e300000000800 */
[----:B------:R-:W2:Y:S08]  /*0060*/  S2UR UR5, SR_CTAID.Y ;  /* 0x00000000000579c3 */ /* 0x000eb00000002600 */
[----:B------:R-:W2:Y:S01]  /*0070*/  LDC R3, c[0x0][0x364] ;  /* 0x0000d900ff037b82 */ /* 0x000ea20000000800 */
[----:B0-----:R-:W-:-:S05]  /*0080*/  IMAD R0, R0, UR4, R13 ;  /* 0x0000000400007c24 */ /* 0x001fca000f8e020d */
[----:B-1----:R-:W-:Y:S01]  /*0090*/  ISETP.GE.U32.AND P0, PT, R0, UR7, PT ;  /* 0x0000000700007c0c */ /* 0x002fe2000bf06070 */
[----:B--2---:R-:W-:-:S05]  /*00a0*/  IMAD R3, R3, UR5, R12 ;  /* 0x0000000503037c24 */ /* 0x004fca000f8e020c */
[----:B------:R-:W-:-:S13]  /*00b0*/  ISETP.GE.U32.OR P0, PT, R3, UR6, P0 ;  /* 0x0000000603007c0c */ /* 0x000fda0008706470 */
[----:B------:R-:W-:Y:S05]  /*00c0*/  @P0 EXIT ;  /* 0x000000000000094d */ /* 0x000fea0003800000 */
[----:B------:R-:W0:Y:S01]  /*00d0*/  LDC.64 R4, c[0x0][0x380] ;  /* 0x0000e000ff047b82 */ /* 0x000e220000000a00 */
[----:B------:R-:W1:Y:S01]  /*00e0*/  LDCU.64 UR4, c[0x0][0x358] ;  /* 0x00006b00ff0477ac */ /* 0x000e620008000a00 */
[----:B------:R-:W-:Y:S01]  /*00f0*/  IMAD R7, R3, UR7, R0 ;  /* 0x0000000703077c24 */ /* 0x000fe2000f8e0200 */
        /* <DEDUP_REMOVED lines=22> */
[----:B------:R-:W-:Y:S01]  /*0260*/  PRMT R5, R0, 0x3340, R0 ;  /* 0x0000334000057816 */ /* 0x000fe20000000000 */
[----:B------:R-:W-:Y:S01]  /*0270*/  IMAD R11, R2, 0xff98, R11 ;  /* 0x0000ff98020b7824 */ /* 0x000fe200078e020b */
[----:B------:R-:W-:Y:S01]  /*0280*/  PRMT R8, R7, 0x3340, R8 ;  /* 0x0000334007087816 */ /* 0x000fe20000000008 */
[----:B------:R-:W-:Y:S01]  /*0290*/  IMAD.MOV.U32 R7, RZ, RZ, -0x5d0012 ;  /* 0xffa2ffeeff077424 */ /* 0x000fe200078e00ff */
[--C-:B------:R-:W-:Y:S02]  /*02a0*/  PRMT R4, R4, 0x5410, R5.reuse ;  /* 0x0000541004047816 */ /* 0x100fe40000000005 */
[----:B------:R-:W-:Y:S02]  /*02b0*/  PRMT R9, R9, 0x5410, R6 ;  /* 0x0000541009097816 */ /* 0x000fe40000000006 */
[----:B------:R-:W-:Y:S01]  /*02c0*/  PRMT R8, R8, 0x5410, R5 ;  /* 0x0000541008087816 */ /* 0x000fe20000000005 */
[----:B------:R-:W-:Y:S01]  /*02d0*/  IDP.2A.LO.U16.U8 R4, R7, R4, RZ ;  /* 0x0000000407047226 */ /* 0x000fe200000010ff */
[----:B------:R-:W-:Y:S01]  /*02e0*/  LEA.HI R3, R3, UR6, RZ, 0x1f ;  /* 0x0000000603037c11 */ /* 0x000fe2000f8ff8ff */
[----:B------:R-:W-:-:S02]  /*02f0*/  IMAD R5, R2, 0x96, R11 ;  /* 0x0000009602057824 */ /* 0x000fc400078e020b */
[----:B------:R-:W-:Y:S02]  /*0300*/  IDP.2A.LO.U16.U8 R8, R9, R8, RZ ;  /* 0x0000000809087226 */ /* 0x000fe400000010ff */
[----:B------:R-:W-:Y:S02]  /*0310*/  IMAD.IADD R4, R4, 0x1, R5 ;  /* 0x0000000104047824 */ /* 0x000fe400078e0205 */
[----:B------:R-:W-:Y:S02]  /*0320*/  IMAD.IADD R8, R8, 0x1, R11 ;  /* 0x0000000108087824 */ /* 0x000fe400078e020b */
[----:B------:R-:W-:Y:S01]  /*0330*/  IMAD R3, R3, UR7, R0 ;  /* 0x0000000703037c24 */ /* 0x000fe2000f8e0200 */
[----:B------:R-:W-:Y:S02]  /*0340*/  LOP3.LUT R4, R4, 0xffff, RZ, 0xc0, !PT ;  /* 0x0000ffff04047812 */ /* 0x000fe400078ec0ff */
[----:B------:R-:W-:Y:S02]  /*0350*/  LOP3.LUT R0, R8, 0xffff, RZ, 0xc0, !PT ;  /* 0x0000ffff08007812 */ /* 0x000fe400078ec0ff */
[----:B------:R-:W-:-:S02]  /*0360*/  IADD3 R2, P0, PT, R3, UR10, RZ ;  /* 0x0000000a03027c10 */ /* 0x000fc4000ff1e0ff */
[----:B------:R-:W-:Y:S02]  /*0370*/  SHF.R.U32.HI R4, RZ, 0x8, R4 ;  /* 0x00000008ff047819 */ /* 0x000fe40000011604 */
[----:B------:R-:W-:Y:S02]  /*0380*/  SHF.R.U32.HI R0, RZ, 0x8, R0 ;  /* 0x00000008ff007819 */ /* 0x000fe40000011600 */
[----:B------:R-:W-:Y:S02]  /*0390*/  LEA.HI.X.SX32 R3, R3, UR11, 0x1, P0 ;  /* 0x0000000b03037c11 */ /* 0x000fe400080f0eff */
[----:B------:R-:W-:Y:S02]  /*03a0*/  LOP3.LUT R7, R4, 0x80, RZ, 0x3c, !PT ;  /* 0x0000008004077812 */ /* 0x000fe400078e3cff */
[----:B------:R-:W-:-:S03]  /*03b0*/  LOP3.LUT R5, R0, 0x80, RZ, 0x3c, !PT ;  /* 0x0000008000057812 */ /* 0x000fc600078e3cff */
[----:B------:R-:W-:Y:S04]  /*03c0*/  STG.E.U8 desc[UR4][R2.64+0x1], R7 ;  /* 0x0000010702007986 */ /* 0x000fe8000c101104 */
[----:B------:R-:W-:Y:S01]  /*03d0*/  STG.E.U8 desc[UR4][R2.64], R5 ;  /* 0x0000000502007986 */ /* 0x000fe2000c101104 */
[----:B------:R-:W-:Y:S05]  /*03e0*/  EXIT ;  /* 0x000000000000794d */ /* 0x000fea0003800000 */
.L_x_1:
        /* <DEDUP_REMOVED lines=9> */
.L_x_3:


//--------------------- .nv.shared.reserved.0     --------------------------
	.section	.nv.shared.reserved.0,"aw",@nobits
	.weak		__nv_reservedSMEM_offset_0_alias
	.size		__nv_reservedSMEM_offset_0_alias, 0, 64
	.other		__nv_reservedSMEM_offset_0_alias,@"STO_CUDA_RESERVED_SHARED STV_DEFAULT"
__nv_reservedSMEM_offset_0_alias:
	.zero		0
	.zero		64


//--------------------- .nv.constant0._Z11bgr2yuv420pP6uchar3Phjj --------------------------
	.section	.nv.constant0._Z11bgr2yuv420pP6uchar3Phjj,"a",@progbits
	.sectionflags	@""
	.align	4
.nv.constant0._Z11bgr2yuv420pP6uchar3Phjj:
	.zero		920


//--------------------- .nv.constant0._Z12bgr2yuv420spP6uchar3Phjj --------------------------
	.section	.nv.constant0._Z12bgr2yuv420spP6uchar3Phjj,"a",@progbits
	.sectionflags	@""
	.align	4
.nv.constant0._Z12bgr2yuv420spP6uchar3Phjj:
	.zero		920


//--------------------- SYMBOLS --------------------------

	.type		.nv.reservedSmem.offset0,@object
	.size		.nv.reservedSmem.offset0,0x4
